//
// Generated by NVIDIA NVVM Compiler
//
// Compiler Build ID: CL-36424714
// Cuda compilation tools, release 13.0, V13.0.88
// Based on NVVM 20.0.0
//

.version 9.0
.target sm_100
.address_size 64

	// .globl	_Z15sharedMemKernelPf
.extern .shared .align 16 .b8 shared_mem[];

.visible .entry _Z15sharedMemKernelPf(
	.param .u64 .ptr .align 1 _Z15sharedMemKernelPf_param_0
)
{
	.reg .pred 	%p<7>;
	.reg .b32 	%r<66>;
	.reg .b32 	%f<7>;
	.reg .b64 	%rd<5>;

	ld.param.u64 	%rd1, [_Z15sharedMemKernelPf_param_0];
	mov.u32 	%r1, %tid.x;
	mov.u32 	%r2, %ntid.x;
	shl.b32 	%r3, %r2, 1;
	setp.ge.u32 	%p1, %r1, %r3;
	@%p1 bra 	$L__BB0_7;
	add.s32 	%r33, %r1, %r2;
	max.u32 	%r34, %r3, %r33;
	setp.lt.u32 	%p2, %r33, %r3;
	selp.u32 	%r35, 1, 0, %p2;
	add.s32 	%r36, %r33, %r35;
	sub.s32 	%r37, %r34, %r36;
	div.u32 	%r38, %r37, %r2;
	add.s32 	%r4, %r38, %r35;
	and.b32  	%r39, %r4, 3;
	setp.eq.s32 	%p3, %r39, 3;
	mov.u32 	%r60, %r1;
	@%p3 bra 	$L__BB0_4;
	shl.b32 	%r40, %r1, 2;
	mov.u32 	%r41, shared_mem;
	add.s32 	%r58, %r41, %r40;
	shl.b32 	%r6, %r2, 2;
	add.s32 	%r42, %r4, 1;
	and.b32  	%r43, %r42, 3;
	neg.s32 	%r57, %r43;
	mov.u32 	%r60, %r1;
$L__BB0_3:
	.pragma "nounroll";
	cvt.rn.f32.u32 	%f1, %r60;
	st.shared.f32 	[%r58], %f1;
	add.s32 	%r60, %r60, %r2;
	add.s32 	%r58, %r58, %r6;
	add.s32 	%r57, %r57, 1;
	setp.ne.s32 	%p4, %r57, 0;
	@%p4 bra 	$L__BB0_3;
$L__BB0_4:
	setp.lt.u32 	%p5, %r4, 3;
	@%p5 bra 	$L__BB0_7;
	add.s32 	%r64, %r60, %r3;
	shl.b32 	%r16, %r2, 2;
	mad.lo.s32 	%r63, %r2, 3, %r60;
	add.s32 	%r62, %r2, %r60;
	shl.b32 	%r44, %r60, 2;
	mov.u32 	%r45, shared_mem;
	add.s32 	%r61, %r45, %r44;
	shl.b32 	%r20, %r2, 4;
	shl.b32 	%r21, %r2, 3;
	mul.lo.s32 	%r22, %r2, 12;
$L__BB0_6:
	cvt.rn.f32.u32 	%f2, %r60;
	st.shared.f32 	[%r61], %f2;
	add.s32 	%r46, %r60, %r2;
	cvt.rn.f32.u32 	%f3, %r62;
	add.s32 	%r47, %r61, %r16;
	st.shared.f32 	[%r47], %f3;
	add.s32 	%r48, %r46, %r2;
	cvt.rn.f32.u32 	%f4, %r64;
	add.s32 	%r49, %r61, %r21;
	st.shared.f32 	[%r49], %f4;
	add.s32 	%r50, %r48, %r2;
	cvt.rn.f32.u32 	%f5, %r63;
	add.s32 	%r51, %r61, %r22;
	st.shared.f32 	[%r51], %f5;
	add.s32 	%r60, %r50, %r2;
	add.s32 	%r64, %r64, %r16;
	add.s32 	%r63, %r63, %r16;
	add.s32 	%r62, %r62, %r16;
	add.s32 	%r61, %r61, %r20;
	setp.lt.u32 	%p6, %r60, %r3;
	@%p6 bra 	$L__BB0_6;
$L__BB0_7:
	cvta.to.global.u64 	%rd2, %rd1;
	bar.sync 	0;
	shl.b32 	%r52, %r1, 3;
	mov.u32 	%r53, shared_mem;
	add.s32 	%r54, %r53, %r52;
	ld.shared.f32 	%f6, [%r54];
	mov.u32 	%r55, %ctaid.x;
	mad.lo.s32 	%r56, %r55, %r2, %r1;
	mul.wide.u32 	%rd3, %r56, 4;
	add.s64 	%rd4, %rd2, %rd3;
	st.global.f32 	[%rd4], %f6;
	ret;

}


// ===== COMPILED SASS (sm_100) =====

	.target	sm_100

	.elftype	@"ET_EXEC"


//--------------------- .note.nv.tkinfo           --------------------------
	.section	.note.nv.tkinfo,"",@"SHT_NOTE"
	.sectionflags	@"SHF_NOTE_NV_TKINFO"
	.tkinfo
        /*0018*/ 	.word	0x00000002
        /*0030*/ 	.string	""
        /*0030*/ 	.string	"ptxas"
        /*0030*/ 	.string	"Cuda compilation tools, release 13.0, V13.0.88"
        /*0030*/ 	.string	"Build cuda_13.0.r13.0/compiler.36424714_0"
        /*0030*/ 	.string	"-arch sm_100 -m 64 "



//--------------------- .note.nv.cuinfo           --------------------------
	.section	.note.nv.cuinfo,"",@"SHT_NOTE"
	.sectionflags	@"SHF_NOTE_NV_CUINFO"
        /*0018*/ 	.short	0x0002
        /*001a*/ 	.short	0x0064
        /*001c*/ 	.short	0x0082
	.zero		2


//--------------------- .nv.info                  --------------------------
	.section	.nv.info,"",@"SHT_CUDA_INFO"
	.align	4


	//----- nvinfo : EIATTR_REGCOUNT
	.align		4
        /*0000*/ 	.byte	0x04, 0x2f
        /*0002*/ 	.short	(.L_1 - .L_0)
	.align		4
.L_0:
        /*0004*/ 	.word	index@(_Z15sharedMemKernelPf)
        /*0008*/ 	.word	0x00000013


	//----- nvinfo : EIATTR_FRAME_SIZE
	.align		4
.L_1:
        /*000c*/ 	.byte	0x04, 0x11
        /*000e*/ 	.short	(.L_3 - .L_2)
	.align		4
.L_2:
        /*0010*/ 	.word	index@(_Z15sharedMemKernelPf)
        /*0014*/ 	.word	0x00000000


	//----- nvinfo : EIATTR_MIN_STACK_SIZE
	.align		4
.L_3:
        /*0018*/ 	.byte	0x04, 0x12
        /*001a*/ 	.short	(.L_5 - .L_4)
	.align		4
.L_4:
        /*001c*/ 	.word	index@(_Z15sharedMemKernelPf)
        /*0020*/ 	.word	0x00000000
.L_5:


//--------------------- .nv.compat                --------------------------
	.section	.nv.compat,"",@"SHT_CUDA_COMPAT_INFO"
	.align	4
        /*0000*/ 	.byte	0x02, 0x09, 0x00, 0x00, 0x02, 0x02, 0x01, 0x00, 0x02, 0x05, 0x05, 0x00, 0x03, 0x07, 0x01, 0x01
        /*0010*/ 	.byte	0x02, 0x03, 0x00, 0x00, 0x02, 0x06, 0x01, 0x00, 0x04, 0x0b, 0x08, 0x00, 0x09, 0x00, 0x00, 0x00
        /*0020*/ 	.byte	0x00, 0x00, 0x00, 0x00


//--------------------- .nv.info._Z15sharedMemKernelPf --------------------------
	.section	.nv.info._Z15sharedMemKernelPf,"",@"SHT_CUDA_INFO"
	.sectionflags	@""
	.align	4


	//----- nvinfo : EIATTR_CUDA_API_VERSION
	.align		4
        /*0000*/ 	.byte	0x04, 0x37
        /*0002*/ 	.short	(.L_7 - .L_6)
.L_6:
        /*0004*/ 	.word	0x00000082


	//----- nvinfo : EIATTR_KPARAM_INFO
	.align		4
.L_7:
        /*0008*/ 	.byte	0x04, 0x17
        /*000a*/ 	.short	(.L_9 - .L_8)
.L_8:
        /*000c*/ 	.word	0x00000000
        /*0010*/ 	.short	0x0000
        /*0012*/ 	.short	0x0000
        /*0014*/ 	.byte	0x00, 0xf5, 0x21, 0x00


	//----- nvinfo : EIATTR_SPARSE_MMA_MASK
	.align		4
.L_9:
        /*0018*/ 	.byte	0x03, 0x50
        /*001a*/ 	.short	0x0000


	//----- nvinfo : EIATTR_MAXREG_COUNT
	.align		4
        /*001c*/ 	.byte	0x03, 0x1b
        /*001e*/ 	.short	0x00ff


	//----- nvinfo : EIATTR_NUM_BARRIERS
	.align		4
        /*0020*/ 	.byte	0x02, 0x4c
        /*0022*/ 	.byte	0x01
	.zero		1


	//----- nvinfo : EIATTR_MERCURY_ISA_VERSION
	.align		4
        /*0024*/ 	.byte	0x03, 0x5f
        /*0026*/ 	.short	0x0101


	//----- nvinfo : EIATTR_VRC_CTA_INIT_COUNT
	.align		4
        /*0028*/ 	.byte	0x02, 0x4a
	.zero		1
	.zero		1


	//----- nvinfo : EIATTR_EXIT_INSTR_OFFSETS
	.align		4
        /*002c*/ 	.byte	0x04, 0x1c
        /*002e*/ 	.short	(.L_11 - .L_10)


	//   ....[0]....
.L_10:
        /*0030*/ 	.word	0x000005d0


	//----- nvinfo : EIATTR_CRS_STACK_SIZE
	.align		4
.L_11:
        /*0034*/ 	.byte	0x04, 0x1e
        /*0036*/ 	.short	(.L_13 - .L_12)
.L_12:
        /*0038*/ 	.word	0x00000000


	//----- nvinfo : EIATTR_CBANK_PARAM_SIZE
	.align		4
.L_13:
        /*003c*/ 	.byte	0x03, 0x19
        /*003e*/ 	.short	0x0008


	//----- nvinfo : EIATTR_PARAM_CBANK
	.align		4
        /*0040*/ 	.byte	0x04, 0x0a
        /*0042*/ 	.short	(.L_15 - .L_14)
	.align		4
.L_14:
        /*0044*/ 	.word	index@(.nv.constant0._Z15sharedMemKernelPf)
        /*0048*/ 	.short	0x0380
        /*004a*/ 	.short	0x0008


	//----- nvinfo : EIATTR_SW_WAR
	.align		4
.L_15:
        /*004c*/ 	.byte	0x04, 0x36
        /*004e*/ 	.short	(.L_17 - .L_16)
.L_16:
        /*0050*/ 	.word	0x00000008
.L_17:


//--------------------- .nv.callgraph             --------------------------
	.section	.nv.callgraph,"",@"SHT_CUDA_CALLGRAPH"
	.align	4
	.sectionentsize	8
	.align		4
        /*0000*/ 	.word	0x00000000
	.align		4
        /*0004*/ 	.word	0xffffffff
	.align		4
        /*0008*/ 	.word	0x00000000
	.align		4
        /*000c*/ 	.word	0xfffffffe
	.align		4
        /*0010*/ 	.word	0x00000000
	.align		4
        /*0014*/ 	.word	0xfffffffd
	.align		4
        /*0018*/ 	.word	0x00000000
	.align		4
        /*001c*/ 	.word	0xfffffffc


//--------------------- .text._Z15sharedMemKernelPf --------------------------
	.section	.text._Z15sharedMemKernelPf,"ax",@progbits
	.align	128
        .global         _Z15sharedMemKernelPf
        .type           _Z15sharedMemKernelPf,@function
        .size           _Z15sharedMemKernelPf,(.L_x_7 - _Z15sharedMemKernelPf)
        .other          _Z15sharedMemKernelPf,@"STO_CUDA_ENTRY STV_DEFAULT"
_Z15sharedMemKernelPf:
.text._Z15sharedMemKernelPf:
[----:B------:R-:W-:Y:S01]  /*0000*/  LDC R1, c[0x0][0x37c] ;  /* 0x0000df00ff017b82 */ /* 0x000fe20000000800 */
[----:B------:R-:W0:Y:S07]  /*0010*/  S2R R0, SR_TID.X ;  /* 0x0000000000007919 */ /* 0x000e2e0000002100 */
[----:B------:R-:W1:Y:S01]  /*0020*/  LDC R3, c[0x0][0x360] ;  /* 0x0000d800ff037b82 */ /* 0x000e620000000800 */
[----:B------:R-:W2:Y:S01]  /*0030*/  LDCU.64 UR6, c[0x0][0x358] ;  /* 0x00006b00ff0677ac */ /* 0x000ea20008000a00 */
[----:B------:R-:W-:Y:S01]  /*0040*/  BSSY.RECONVERGENT B0, `(.L_x_0) ;  /* 0x000004d000007945 */ /* 0x000fe20003800200 */
[----:B-1----:R-:W-:-:S05]  /*0050*/  IMAD.SHL.U32 R5, R3, 0x2, RZ ;  /* 0x0000000203057824 */ /* 0x002fca00078e00ff */
[----:B0-----:R-:W-:-:S13]  /*0060*/  ISETP.GE.U32.AND P0, PT, R0, R5, PT ;  /* 0x000000050000720c */ /* 0x001fda0003f06070 */
[----:B--2---:R-:W-:Y:S05]  /*0070*/  @P0 BRA `(.L_x_1) ;  /* 0x0000000400240947 */ /* 0x004fea0003800000 */
[----:B------:R-:W0:Y:S01]  /*0080*/  I2F.U32.RP R8, R3 ;  /* 0x0000000300087306 */ /* 0x000e220000209000 */
[----:B------:R-:W-:Y:S01]  /*0090*/  IMAD.IADD R2, R0, 0x1, R3 ;  /* 0x0000000100027824 */ /* 0x000fe200078e0203 */
[----:B------:R-:W-:Y:S01]  /*00a0*/  ISETP.NE.U32.AND P2, PT, R3, RZ, PT ;  /* 0x000000ff0300720c */ /* 0x000fe20003f45070 */
[----:B------:R-:W-:Y:S03]  /*00b0*/  BSSY.RECONVERGENT B1, `(.L_x_2) ;  /* 0x000002a000017945 */ /* 0x000fe60003800200 */
[----:B------:R-:W-:Y:S02]  /*00c0*/  ISETP.GE.U32.AND P0, PT, R2, R5, PT ;  /* 0x000000050200720c */ /* 0x000fe40003f06070 */
[----:B------:R-:W-:Y:S01]  /*00d0*/  VIMNMX.U32 R9, PT, PT, R5, R2, !PT ;  /* 0x0000000205097248 */ /* 0x000fe20007fe0000 */
[----:B0-----:R-:W0:Y:S02]  /*00e0*/  MUFU.RCP R8, R8 ;  /* 0x0000000800087308 */ /* 0x001e240000001000 */
[----:B0-----:R-:W-:-:S06]  /*00f0*/  VIADD R6, R8, 0xffffffe ;  /* 0x0ffffffe08067836 */ /* 0x001fcc0000000000 */
[----:B------:R0:W1:Y:S02]  /*0100*/  F2I.FTZ.U32.TRUNC.NTZ R7, R6 ;  /* 0x0000000600077305 */ /* 0x000064000021f000 */
[----:B0-----:R-:W-:Y:S02]  /*0110*/  IMAD.MOV.U32 R6, RZ, RZ, RZ ;  /* 0x000000ffff067224 */ /* 0x001fe400078e00ff */
[----:B-1----:R-:W-:-:S04]  /*0120*/  IMAD.MOV R4, RZ, RZ, -R7 ;  /* 0x000000ffff047224 */ /* 0x002fc800078e0a07 */
[----:B------:R-:W-:Y:S01]  /*0130*/  IMAD R11, R4, R3, RZ ;  /* 0x00000003040b7224 */ /* 0x000fe200078e02ff */
[----:B------:R-:W-:-:S03]  /*0140*/  SEL R4, RZ, 0x1, P0 ;  /* 0x00000001ff047807 */ /* 0x000fc60000000000 */
[----:B------:R-:W-:Y:S01]  /*0150*/  IMAD.HI.U32 R7, R7, R11, R6 ;  /* 0x0000000b07077227 */ /* 0x000fe200078e0006 */
[----:B------:R-:W-:-:S05]  /*0160*/  IADD3 R2, PT, PT, R9, -R2, -R4 ;  /* 0x8000000209027210 */ /* 0x000fca0007ffe804 */
[----:B------:R-:W-:-:S05]  /*0170*/  IMAD.HI.U32 R7, R7, R2, RZ ;  /* 0x0000000207077227 */ /* 0x000fca00078e00ff */
[----:B------:R-:W-:-:S05]  /*0180*/  IADD3 R6, PT, PT, -R7, RZ, RZ ;  /* 0x000000ff07067210 */ /* 0x000fca0007ffe1ff */
[----:B------:R-:W-:-:S05]  /*0190*/  IMAD R2, R3, R6, R2 ;  /* 0x0000000603027224 */ /* 0x000fca00078e0202 */
[----:B------:R-:W-:-:S13]  /*01a0*/  ISETP.GE.U32.AND P0, PT, R2, R3, PT ;  /* 0x000000030200720c */ /* 0x000fda0003f06070 */
[----:B------:R-:W-:Y:S02]  /*01b0*/  @P0 IMAD.IADD R2, R2, 0x1, -R3 ;  /* 0x0000000102020824 */ /* 0x000fe400078e0a03 */
[----:B------:R-:W-:-:S03]  /*01c0*/  @P0 VIADD R7, R7, 0x1 ;  /* 0x0000000107070836 */ /* 0x000fc60000000000 */
[----:B------:R-:W-:-:S13]  /*01d0*/  ISETP.GE.U32.AND P1, PT, R2, R3, PT ;  /* 0x000000030200720c */ /* 0x000fda0003f26070 */
[----:B------:R-:W-:Y:S01]  /*01e0*/  @P1 VIADD R7, R7, 0x1 ;  /* 0x0000000107071836 */ /* 0x000fe20000000000 */
[----:B------:R-:W-:-:S05]  /*01f0*/  @!P2 LOP3.LUT R7, RZ, R3, RZ, 0x33, !PT ;  /* 0x00000003ff07a212 */ /* 0x000fca00078e33ff */
[----:B------:R-:W-:-:S05]  /*0200*/  IMAD.IADD R4, R4, 0x1, R7 ;  /* 0x0000000104047824 */ /* 0x000fca00078e0207 */
[C---:B------:R-:W-:Y:S02]  /*0210*/  LOP3.LUT R2, R4.reuse, 0x3, RZ, 0xc0, !PT ;  /* 0x0000000304027812 */ /* 0x040fe400078ec0ff */
[----:B------:R-:W-:Y:S02]  /*0220*/  ISETP.GE.U32.AND P1, PT, R4, 0x3, PT ;  /* 0x000000030400780c */ /* 0x000fe40003f26070 */
[----:B------:R-:W-:Y:S02]  /*0230*/  ISETP.NE.AND P0, PT, R2, 0x3, PT ;  /* 0x000000030200780c */ /* 0x000fe40003f05270 */
[----:B------:R-:W-:-:S11]  /*0240*/  MOV R2, R0 ;  /* 0x0000000000027202 */ /* 0x000fd60000000f00 */
[----:B------:R-:W-:Y:S05]  /*0250*/  @!P0 BRA `(.L_x_3) ;  /* 0x00000000003c8947 */ /* 0x000fea0003800000 */
[----:B------:R-:W0:Y:S01]  /*0260*/  S2UR UR5, SR_CgaCtaId ;  /* 0x00000000000579c3 */ /* 0x000e220000008800 */
[----:B------:R-:W-:Y:S01]  /*0270*/  VIADD R4, R4, 0x1 ;  /* 0x0000000104047836 */ /* 0x000fe20000000000 */
[----:B------:R-:W-:Y:S01]  /*0280*/  UMOV UR4, 0x400 ;  /* 0x0000040000047882 */ /* 0x000fe20000000000 */
[----:B------:R-:W-:-:S03]  /*0290*/  IMAD.MOV.U32 R2, RZ, RZ, R0 ;  /* 0x000000ffff027224 */ /* 0x000fc600078e0000 */
[----:B------:R-:W-:-:S05]  /*02a0*/  LOP3.LUT R4, R4, 0x3, RZ, 0xc0, !PT ;  /* 0x0000000304047812 */ /* 0x000fca00078ec0ff */
[----:B------:R-:W-:Y:S01]  /*02b0*/  IMAD.MOV R6, RZ, RZ, -R4 ;  /* 0x000000ffff067224 */ /* 0x000fe200078e0a04 */
[----:B0-----:R-:W-:-:S06]  /*02c0*/  ULEA UR4, UR5, UR4, 0x18 ;  /* 0x0000000405047291 */ /* 0x001fcc000f8ec0ff */
[----:B------:R-:W-:-:S07]  /*02d0*/  LEA R4, R0, UR4, 0x2 ;  /* 0x0000000400047c11 */ /* 0x000fce000f8e10ff */
.L_x_4:
[----:B------:R-:W-:Y:S02]  /*02e0*/  IADD3 R6, PT, PT, R6, 0x1, RZ ;  /* 0x0000000106067810 */ /* 0x000fe40007ffe0ff */
[----:B------:R-:W-:Y:S01]  /*02f0*/  I2FP.F32.U32 R7, R2 ;  /* 0x0000000200077245 */ /* 0x000fe20000201000 */
[----:B------:R-:W-:Y:S01]  /*0300*/  IMAD.IADD R2, R3, 0x1, R2 ;  /* 0x0000000103027824 */ /* 0x000fe200078e0202 */
[----:B------:R-:W-:-:S03]  /*0310*/  ISETP.NE.AND P0, PT, R6, RZ, PT ;  /* 0x000000ff0600720c */ /* 0x000fc60003f05270 */
[----:B------:R0:W-:Y:S02]  /*0320*/  STS [R4], R7 ;  /* 0x0000000704007388 */ /* 0x0001e40000000800 */
[----:B0-----:R-:W-:-:S08]  /*0330*/  IMAD R4, R3, 0x4, R4 ;  /* 0x0000000403047824 */ /* 0x001fd000078e0204 */
[----:B------:R-:W-:Y:S05]  /*0340*/  @P0 BRA `(.L_x_4) ;  /* 0xfffffffc00e40947 */ /* 0x000fea000383ffff */
.L_x_3:
[----:B------:R-:W-:Y:S05]  /*0350*/  BSYNC.RECONVERGENT B1 ;  /* 0x0000000000017941 */ /* 0x000fea0003800200 */
.L_x_2:
[----:B------:R-:W-:Y:S05]  /*0360*/  @!P1 BRA `(.L_x_1) ;  /* 0x0000000000689947 */ /* 0x000fea0003800000 */
[----:B------:R-:W0:Y:S01]  /*0370*/  S2UR UR5, SR_CgaCtaId ;  /* 0x00000000000579c3 */ /* 0x000e220000008800 */
[----:B------:R-:W-:Y:S01]  /*0380*/  UMOV UR4, 0x400 ;  /* 0x0000040000047882 */ /* 0x000fe20000000000 */
[--C-:B------:R-:W-:Y:S01]  /*0390*/  IMAD.IADD R4, R5, 0x1, R2.reuse ;  /* 0x0000000105047824 */ /* 0x100fe200078e0202 */
[----:B------:R-:W-:Y:S01]  /*03a0*/  IADD3 R8, PT, PT, R2, R3, RZ ;  /* 0x0000000302087210 */ /* 0x000fe20007ffe0ff */
[----:B------:R-:W-:Y:S01]  /*03b0*/  IMAD R6, R3, 0x3, R2 ;  /* 0x0000000303067824 */ /* 0x000fe200078e0202 */
[----:B0-----:R-:W-:-:S06]  /*03c0*/  ULEA UR4, UR5, UR4, 0x18 ;  /* 0x0000000405047291 */ /* 0x001fcc000f8ec0ff */
[----:B------:R-:W-:-:S07]  /*03d0*/  LEA R10, R2, UR4, 0x2 ;  /* 0x00000004020a7c11 */ /* 0x000fce000f8e10ff */
.L_x_5:
[----:B------:R-:W-:Y:S01]  /*03e0*/  I2FP.F32.U32 R13, R2 ;  /* 0x00000002000d7245 */ /* 0x000fe20000201000 */
[C-C-:B------:R-:W-:Y:S01]  /*03f0*/  IMAD R12, R3.reuse, 0x4, R10.reuse ;  /* 0x00000004030c7824 */ /* 0x140fe200078e020a */
[----:B------:R-:W-:Y:S01]  /*0400*/  I2FP.F32.U32 R7, R8 ;  /* 0x0000000800077245 */ /* 0x000fe20000201000 */
[C-C-:B------:R-:W-:Y:S01]  /*0410*/  IMAD R14, R3.reuse, 0x8, R10.reuse ;  /* 0x00000008030e7824 */ /* 0x140fe200078e020a */
[----:B------:R-:W-:Y:S01]  /*0420*/  I2FP.F32.U32 R9, R4 ;  /* 0x0000000400097245 */ /* 0x000fe20000201000 */
[C---:B------:R-:W-:Y:S01]  /*0430*/  IMAD R16, R3.reuse, 0xc, R10 ;  /* 0x0000000c03107824 */ /* 0x040fe200078e020a */
[----:B------:R-:W-:Y:S01]  /*0440*/  I2FP.F32.U32 R11, R6 ;  /* 0x00000006000b7245 */ /* 0x000fe20000201000 */
[----:B------:R0:W-:Y:S01]  /*0450*/  STS [R10], R13 ;  /* 0x0000000d0a007388 */ /* 0x0001e20000000800 */
[C-C-:B------:R-:W-:Y:S01]  /*0460*/  IADD3 R2, PT, PT, R3.reuse, R2, R3.reuse ;  /* 0x0000000203027210 */ /* 0x140fe20007ffe003 */
[C---:B------:R-:W-:Y:S01]  /*0470*/  IMAD R4, R3.reuse, 0x4, R4 ;  /* 0x0000000403047824 */ /* 0x040fe200078e0204 */
[C---:B------:R-:W-:Y:S01]  /*0480*/  LEA R6, R3.reuse, R6, 0x2 ;  /* 0x0000000603067211 */ /* 0x040fe200078e10ff */
[----:B------:R1:W-:Y:S01]  /*0490*/  STS [R12], R7 ;  /* 0x000000070c007388 */ /* 0x0003e20000000800 */
[C---:B------:R-:W-:Y:S01]  /*04a0*/  IADD3 R2, PT, PT, R3.reuse, R2, R3 ;  /* 0x0000000203027210 */ /* 0x040fe20007ffe003 */
[----:B------:R-:W-:-:S02]  /*04b0*/  IMAD R8, R3, 0x4, R8 ;  /* 0x0000000403087824 */ /* 0x000fc400078e0208 */
[----:B------:R1:W-:Y:S01]  /*04c0*/  STS [R14], R9 ;  /* 0x000000090e007388 */ /* 0x0003e20000000800 */
[----:B------:R-:W-:Y:S01]  /*04d0*/  ISETP.GE.U32.AND P0, PT, R2, R5, PT ;  /* 0x000000050200720c */ /* 0x000fe20003f06070 */
[----:B0-----:R-:W-:Y:S02]  /*04e0*/  IMAD R10, R3, 0x10, R10 ;  /* 0x00000010030a7824 */ /* 0x001fe400078e020a */
[----:B------:R1:W-:Y:S10]  /*04f0*/  STS [R16], R11 ;  /* 0x0000000b10007388 */ /* 0x0003f40000000800 */
[----:B-1----:R-:W-:Y:S05]  /*0500*/  @!P0 BRA `(.L_x_5) ;  /* 0xfffffffc00b48947 */ /* 0x002fea000383ffff */
.L_x_1:
[----:B------:R-:W-:Y:S05]  /*0510*/  BSYNC.RECONVERGENT B0 ;  /* 0x0000000000007941 */ /* 0x000fea0003800200 */
.L_x_0:
[----:B------:R-:W0:Y:S08]  /*0520*/  S2UR UR5, SR_CgaCtaId ;  /* 0x00000000000579c3 */ /* 0x000e300000008800 */
[----:B------:R-:W-:Y:S06]  /*0530*/  BAR.SYNC.DEFER_BLOCKING 0x0 ;  /* 0x0000000000007b1d */ /* 0x000fec0000010000 */
[----:B------:R-:W-:-:S02]  /*0540*/  UMOV UR4, 0x400 ;  /* 0x0000040000047882 */ /* 0x000fc40000000000 */
[----:B------:R-:W1:Y:S01]  /*0550*/  LDC.64 R4, c[0x0][0x380] ;  /* 0x0000e000ff047b82 */ /* 0x000e620000000a00 */
[----:B0-----:R-:W-:-:S06]  /*0560*/  ULEA UR4, UR5, UR4, 0x18 ;  /* 0x0000000405047291 */ /* 0x001fcc000f8ec0ff */
[----:B------:R-:W-:-:S05]  /*0570*/  LEA R6, R0, UR4, 0x3 ;  /* 0x0000000400067c11 */ /* 0x000fca000f8e18ff */
[----:B------:R-:W0:Y:S01]  /*0580*/  LDS R7, [R6] ;  /* 0x0000000006077984 */ /* 0x000e220000000800 */
[----:B------:R-:W2:Y:S02]  /*0590*/  S2UR UR4, SR_CTAID.X ;  /* 0x00000000000479c3 */ /* 0x000ea40000002500 */
[----:B--2---:R-:W-:-:S04]  /*05a0*/  IMAD R3, R3, UR4, R0 ;  /* 0x0000000403037c24 */ /* 0x004fc8000f8e0200 */
[----:B-1----:R-:W-:-:S05]  /*05b0*/  IMAD.WIDE.U32 R2, R3, 0x4, R4 ;  /* 0x0000000403027825 */ /* 0x002fca00078e0004 */
[----:B0-----:R-:W-:Y:S01]  /*05c0*/  STG.E desc[UR6][R2.64], R7 ;  /* 0x0000000702007986 */ /* 0x001fe2000c101906 */
[----:B------:R-:W-:Y:S05]  /*05d0*/  EXIT ;  /* 0x000000000000794d */ /* 0x000fea0003800000 */
.L_x_6:
[----:B------:R-:W-:-:S00]  /*05e0*/  BRA `(.L_x_6) ;  /* 0xfffffffc00fc7947 */ /* 0x000fc0000383ffff */
[----:B------:R-:W-:-:S00]  /*05f0*/  NOP ;  /* 0x0000000000007918 */ /* 0x000fc00000000000 */
        /* <DEDUP_REMOVED lines=8> */
.L_x_7:


//--------------------- .nv.shared._Z15sharedMemKernelPf --------------------------
	.section	.nv.shared._Z15sharedMemKernelPf,"aw",@nobits
	.sectionflags	@""
	.align	16
	.zero		1024


//--------------------- .nv.shared.reserved.0     --------------------------
	.section	.nv.shared.reserved.0,"aw",@nobits
	.weak		__nv_reservedSMEM_offset_0_alias
	.size		__nv_reservedSMEM_offset_0_alias, 0, 64
	.other		__nv_reservedSMEM_offset_0_alias,@"STO_CUDA_RESERVED_SHARED STV_DEFAULT"
__nv_reservedSMEM_offset_0_alias:
	.zero		0
	.zero		64


//--------------------- .nv.constant0._Z15sharedMemKernelPf --------------------------
	.section	.nv.constant0._Z15sharedMemKernelPf,"a",@progbits
	.sectionflags	@""
	.align	4
.nv.constant0._Z15sharedMemKernelPf:
	.zero		904


//--------------------- SYMBOLS --------------------------

	.type		.nv.reservedSmem.offset0,@object
	.size		.nv.reservedSmem.offset0,0x4
	.type		.nv.reservedSmem.cap,@object
	.size		.nv.reservedSmem.cap,0x4
